//
// Generated by NVIDIA NVVM Compiler
//
// Compiler Build ID: CL-36424714
// Cuda compilation tools, release 13.0, V13.0.88
// Based on NVVM 20.0.0
//

.version 9.0
.target sm_100
.address_size 64

	// .globl	_Z14naiveReductionPfS_j
.global .align 4 .b8 warpDistribution[132];
// _ZZ14naiveReductionPfS_jE10partialSum has been demoted
// _ZZ18optimizedReductionPfS_jE10partialSum has been demoted

.visible .entry _Z14naiveReductionPfS_j(
	.param .u64 .ptr .align 1 _Z14naiveReductionPfS_j_param_0,
	.param .u64 .ptr .align 1 _Z14naiveReductionPfS_j_param_1,
	.param .u32 _Z14naiveReductionPfS_j_param_2
)
{
	.reg .pred 	%p<5>;
	.reg .b32 	%r<25>;
	.reg .b32 	%f<13>;
	.reg .b64 	%rd<11>;
	// demoted variable
	.shared .align 4 .b8 _ZZ14naiveReductionPfS_jE10partialSum[4096];
	ld.param.u64 	%rd2, [_Z14naiveReductionPfS_j_param_0];
	ld.param.u64 	%rd3, [_Z14naiveReductionPfS_j_param_1];
	ld.param.u32 	%r10, [_Z14naiveReductionPfS_j_param_2];
	cvta.to.global.u64 	%rd1, %rd3;
	mov.u32 	%r1, %tid.x;
	mov.u32 	%r2, %ctaid.x;
	mov.u32 	%r3, %ntid.x;
	mul.lo.s32 	%r11, %r2, %r3;
	shl.b32 	%r12, %r11, 1;
	add.s32 	%r4, %r12, %r1;
	setp.gt.u32 	%p1, %r4, %r10;
	mov.f32 	%f11, 0f00000000;
	@%p1 bra 	$L__BB0_2;
	mul.wide.u32 	%rd4, %r4, 4;
	add.s64 	%rd5, %rd1, %rd4;
	ld.global.f32 	%f11, [%rd5];
$L__BB0_2:
	shl.b32 	%r13, %r1, 2;
	mov.u32 	%r14, _ZZ14naiveReductionPfS_jE10partialSum;
	add.s32 	%r5, %r14, %r13;
	st.shared.f32 	[%r5], %f11;
	add.s32 	%r6, %r4, %r3;
	setp.gt.u32 	%p2, %r6, %r10;
	mov.f32 	%f12, 0f00000000;
	@%p2 bra 	$L__BB0_4;
	mul.wide.u32 	%rd6, %r6, 4;
	add.s64 	%rd7, %rd1, %rd6;
	ld.global.f32 	%f12, [%rd7];
$L__BB0_4:
	shl.b32 	%r16, %r3, 2;
	add.s32 	%r17, %r5, %r16;
	st.shared.f32 	[%r17], %f12;
	add.s32 	%r7, %r5, %r13;
	mov.b32 	%r24, 1;
$L__BB0_5:
	bar.sync 	0;
	add.s32 	%r19, %r24, -1;
	and.b32  	%r20, %r19, %r1;
	setp.ne.s32 	%p3, %r20, 0;
	@%p3 bra 	$L__BB0_7;
	shl.b32 	%r21, %r24, 2;
	add.s32 	%r22, %r7, %r21;
	ld.shared.f32 	%f7, [%r22];
	ld.shared.f32 	%f8, [%r7];
	add.f32 	%f9, %f7, %f8;
	st.shared.f32 	[%r7], %f9;
$L__BB0_7:
	shl.b32 	%r24, %r24, 1;
	setp.le.u32 	%p4, %r24, %r3;
	@%p4 bra 	$L__BB0_5;
	cvta.to.global.u64 	%rd8, %rd2;
	ld.shared.f32 	%f10, [%r7];
	mad.lo.s32 	%r23, %r1, %r3, %r2;
	mul.wide.u32 	%rd9, %r23, 4;
	add.s64 	%rd10, %rd8, %rd9;
	st.global.f32 	[%rd10], %f10;
	ret;

}
	// .globl	_Z18optimizedReductionPfS_j
.visible .entry _Z18optimizedReductionPfS_j(
	.param .u64 .ptr .align 1 _Z18optimizedReductionPfS_j_param_0,
	.param .u64 .ptr .align 1 _Z18optimizedReductionPfS_j_param_1,
	.param .u32 _Z18optimizedReductionPfS_j_param_2
)
{
	.reg .pred 	%p<5>;
	.reg .b32 	%r<20>;
	.reg .b32 	%f<13>;
	.reg .b64 	%rd<11>;
	// demoted variable
	.shared .align 4 .b8 _ZZ18optimizedReductionPfS_jE10partialSum[4096];
	ld.param.u64 	%rd2, [_Z18optimizedReductionPfS_j_param_0];
	ld.param.u64 	%rd3, [_Z18optimizedReductionPfS_j_param_1];
	ld.param.u32 	%r9, [_Z18optimizedReductionPfS_j_param_2];
	cvta.to.global.u64 	%rd1, %rd3;
	mov.u32 	%r1, %tid.x;
	mov.u32 	%r2, %ctaid.x;
	mov.u32 	%r3, %ntid.x;
	mul.lo.s32 	%r10, %r2, %r3;
	shl.b32 	%r11, %r10, 1;
	add.s32 	%r4, %r11, %r1;
	setp.gt.u32 	%p1, %r4, %r9;
	mov.f32 	%f11, 0f00000000;
	@%p1 bra 	$L__BB1_2;
	mul.wide.u32 	%rd4, %r4, 4;
	add.s64 	%rd5, %rd1, %rd4;
	ld.global.f32 	%f11, [%rd5];
$L__BB1_2:
	shl.b32 	%r12, %r1, 2;
	mov.u32 	%r13, _ZZ18optimizedReductionPfS_jE10partialSum;
	add.s32 	%r5, %r13, %r12;
	st.shared.f32 	[%r5], %f11;
	add.s32 	%r6, %r4, %r3;
	setp.gt.u32 	%p2, %r6, %r9;
	mov.f32 	%f12, 0f00000000;
	@%p2 bra 	$L__BB1_4;
	mul.wide.u32 	%rd6, %r6, 4;
	add.s64 	%rd7, %rd1, %rd6;
	ld.global.f32 	%f12, [%rd7];
$L__BB1_4:
	shl.b32 	%r14, %r3, 2;
	add.s32 	%r15, %r5, %r14;
	st.shared.f32 	[%r15], %f12;
	mov.u32 	%r19, %r3;
$L__BB1_5:
	bar.sync 	0;
	setp.ge.u32 	%p3, %r1, %r19;
	@%p3 bra 	$L__BB1_7;
	shl.b32 	%r16, %r19, 2;
	add.s32 	%r17, %r5, %r16;
	ld.shared.f32 	%f7, [%r17];
	ld.shared.f32 	%f8, [%r5];
	add.f32 	%f9, %f7, %f8;
	st.shared.f32 	[%r5], %f9;
$L__BB1_7:
	shr.u32 	%r8, %r19, 1;
	setp.gt.u32 	%p4, %r19, 1;
	mov.u32 	%r19, %r8;
	@%p4 bra 	$L__BB1_5;
	cvta.to.global.u64 	%rd8, %rd2;
	ld.shared.f32 	%f10, [%r5];
	mad.lo.s32 	%r18, %r1, %r3, %r2;
	mul.wide.u32 	%rd9, %r18, 4;
	add.s64 	%rd10, %rd8, %rd9;
	st.global.f32 	[%rd10], %f10;
	ret;

}


// ===== COMPILED SASS (sm_100) =====

	.target	sm_100

	.elftype	@"ET_EXEC"


//--------------------- .note.nv.tkinfo           --------------------------
	.section	.note.nv.tkinfo,"",@"SHT_NOTE"
	.sectionflags	@"SHF_NOTE_NV_TKINFO"
	.tkinfo
        /*0018*/ 	.word	0x00000002
        /*0030*/ 	.string	""
        /*0030*/ 	.string	"ptxas"
        /*0030*/ 	.string	"Cuda compilation tools, release 13.0, V13.0.88"
        /*0030*/ 	.string	"Build cuda_13.0.r13.0/compiler.36424714_0"
        /*0030*/ 	.string	"-arch sm_100 -m 64 "



//--------------------- .note.nv.cuinfo           --------------------------
	.section	.note.nv.cuinfo,"",@"SHT_NOTE"
	.sectionflags	@"SHF_NOTE_NV_CUINFO"
        /*0018*/ 	.short	0x0002
        /*001a*/ 	.short	0x0064
        /*001c*/ 	.short	0x0082
	.zero		2


//--------------------- .nv.info                  --------------------------
	.section	.nv.info,"",@"SHT_CUDA_INFO"
	.align	4


	//----- nvinfo : EIATTR_REGCOUNT
	.align		4
        /*0000*/ 	.byte	0x04, 0x2f
        /*0002*/ 	.short	(.L_2 - .L_1)
	.align		4
.L_1:
        /*0004*/ 	.word	index@(_Z14naiveReductionPfS_j)
        /*0008*/ 	.word	0x00000010


	//----- nvinfo : EIATTR_FRAME_SIZE
	.align		4
.L_2:
        /*000c*/ 	.byte	0x04, 0x11
        /*000e*/ 	.short	(.L_4 - .L_3)
	.align		4
.L_3:
        /*0010*/ 	.word	index@(_Z14naiveReductionPfS_j)
        /*0014*/ 	.word	0x00000000


	//----- nvinfo : EIATTR_REGCOUNT
	.align		4
.L_4:
        /*0018*/ 	.byte	0x04, 0x2f
        /*001a*/ 	.short	(.L_6 - .L_5)
	.align		4
.L_5:
        /*001c*/ 	.word	index@(_Z18optimizedReductionPfS_j)
        /*0020*/ 	.word	0x0000000e


	//----- nvinfo : EIATTR_FRAME_SIZE
	.align		4
.L_6:
        /*0024*/ 	.byte	0x04, 0x11
        /*0026*/ 	.short	(.L_8 - .L_7)
	.align		4
.L_7:
        /*0028*/ 	.word	index@(_Z18optimizedReductionPfS_j)
        /*002c*/ 	.word	0x00000000


	//----- nvinfo : EIATTR_MIN_STACK_SIZE
	.align		4
.L_8:
        /*0030*/ 	.byte	0x04, 0x12
        /*0032*/ 	.short	(.L_10 - .L_9)
	.align		4
.L_9:
        /*0034*/ 	.word	index@(_Z18optimizedReductionPfS_j)
        /*0038*/ 	.word	0x00000000


	//----- nvinfo : EIATTR_MIN_STACK_SIZE
	.align		4
.L_10:
        /*003c*/ 	.byte	0x04, 0x12
        /*003e*/ 	.short	(.L_12 - .L_11)
	.align		4
.L_11:
        /*0040*/ 	.word	index@(_Z14naiveReductionPfS_j)
        /*0044*/ 	.word	0x00000000
.L_12:


//--------------------- .nv.compat                --------------------------
	.section	.nv.compat,"",@"SHT_CUDA_COMPAT_INFO"
	.align	4
        /*0000*/ 	.byte	0x02, 0x09, 0x00, 0x00, 0x02, 0x02, 0x01, 0x00, 0x02, 0x05, 0x05, 0x00, 0x03, 0x07, 0x01, 0x01
        /*0010*/ 	.byte	0x02, 0x03, 0x00, 0x00, 0x02, 0x06, 0x01, 0x00, 0x04, 0x0b, 0x08, 0x00, 0x09, 0x00, 0x00, 0x00
        /*0020*/ 	.byte	0x00, 0x00, 0x00, 0x00


//--------------------- .nv.info._Z18optimizedReductionPfS_j --------------------------
	.section	.nv.info._Z18optimizedReductionPfS_j,"",@"SHT_CUDA_INFO"
	.sectionflags	@""
	.align	4


	//----- nvinfo : EIATTR_CUDA_API_VERSION
	.align		4
        /*0000*/ 	.byte	0x04, 0x37
        /*0002*/ 	.short	(.L_14 - .L_13)
.L_13:
        /*0004*/ 	.word	0x00000082


	//----- nvinfo : EIATTR_KPARAM_INFO
	.align		4
.L_14:
        /*0008*/ 	.byte	0x04, 0x17
        /*000a*/ 	.short	(.L_16 - .L_15)
.L_15:
        /*000c*/ 	.word	0x00000000
        /*0010*/ 	.short	0x0002
        /*0012*/ 	.short	0x0010
        /*0014*/ 	.byte	0x00, 0xf0, 0x11, 0x00


	//----- nvinfo : EIATTR_KPARAM_INFO
	.align		4
.L_16:
        /*0018*/ 	.byte	0x04, 0x17
        /*001a*/ 	.short	(.L_18 - .L_17)
.L_17:
        /*001c*/ 	.word	0x00000000
        /*0020*/ 	.short	0x0001
        /*0022*/ 	.short	0x0008
        /*0024*/ 	.byte	0x00, 0xf5, 0x21, 0x00


	//----- nvinfo : EIATTR_KPARAM_INFO
	.align		4
.L_18:
        /*0028*/ 	.byte	0x04, 0x17
        /*002a*/ 	.short	(.L_20 - .L_19)
.L_19:
        /*002c*/ 	.word	0x00000000
        /*0030*/ 	.short	0x0000
        /*0032*/ 	.short	0x0000
        /*0034*/ 	.byte	0x00, 0xf5, 0x21, 0x00


	//----- nvinfo : EIATTR_SPARSE_MMA_MASK
	.align		4
.L_20:
        /*0038*/ 	.byte	0x03, 0x50
        /*003a*/ 	.short	0x0000


	//----- nvinfo : EIATTR_MAXREG_COUNT
	.align		4
        /*003c*/ 	.byte	0x03, 0x1b
        /*003e*/ 	.short	0x00ff


	//----- nvinfo : EIATTR_NUM_BARRIERS
	.align		4
        /*0040*/ 	.byte	0x02, 0x4c
        /*0042*/ 	.byte	0x01
	.zero		1


	//----- nvinfo : EIATTR_MERCURY_ISA_VERSION
	.align		4
        /*0044*/ 	.byte	0x03, 0x5f
        /*0046*/ 	.short	0x0101


	//----- nvinfo : EIATTR_VRC_CTA_INIT_COUNT
	.align		4
        /*0048*/ 	.byte	0x02, 0x4a
	.zero		1
	.zero		1


	//----- nvinfo : EIATTR_EXIT_INSTR_OFFSETS
	.align		4
        /*004c*/ 	.byte	0x04, 0x1c
        /*004e*/ 	.short	(.L_22 - .L_21)


	//   ....[0]....
.L_21:
        /*0050*/ 	.word	0x000002a0


	//----- nvinfo : EIATTR_CBANK_PARAM_SIZE
	.align		4
.L_22:
        /*0054*/ 	.byte	0x03, 0x19
        /*0056*/ 	.short	0x0014


	//----- nvinfo : EIATTR_PARAM_CBANK
	.align		4
        /*0058*/ 	.byte	0x04, 0x0a
        /*005a*/ 	.short	(.L_24 - .L_23)
	.align		4
.L_23:
        /*005c*/ 	.word	index@(.nv.constant0._Z18optimizedReductionPfS_j)
        /*0060*/ 	.short	0x0380
        /*0062*/ 	.short	0x0014


	//----- nvinfo : EIATTR_SW_WAR
	.align		4
.L_24:
        /*0064*/ 	.byte	0x04, 0x36
        /*0066*/ 	.short	(.L_26 - .L_25)
.L_25:
        /*0068*/ 	.word	0x00000008
.L_26:


//--------------------- .nv.info._Z14naiveReductionPfS_j --------------------------
	.section	.nv.info._Z14naiveReductionPfS_j,"",@"SHT_CUDA_INFO"
	.sectionflags	@""
	.align	4


	//----- nvinfo : EIATTR_CUDA_API_VERSION
	.align		4
        /*0000*/ 	.byte	0x04, 0x37
        /*0002*/ 	.short	(.L_28 - .L_27)
.L_27:
        /*0004*/ 	.word	0x00000082


	//----- nvinfo : EIATTR_KPARAM_INFO
	.align		4
.L_28:
        /*0008*/ 	.byte	0x04, 0x17
        /*000a*/ 	.short	(.L_30 - .L_29)
.L_29:
        /*000c*/ 	.word	0x00000000
        /*0010*/ 	.short	0x0002
        /*0012*/ 	.short	0x0010
        /*0014*/ 	.byte	0x00, 0xf0, 0x11, 0x00


	//----- nvinfo : EIATTR_KPARAM_INFO
	.align		4
.L_30:
        /*0018*/ 	.byte	0x04, 0x17
        /*001a*/ 	.short	(.L_32 - .L_31)
.L_31:
        /*001c*/ 	.word	0x00000000
        /*0020*/ 	.short	0x0001
        /*0022*/ 	.short	0x0008
        /*0024*/ 	.byte	0x00, 0xf5, 0x21, 0x00


	//----- nvinfo : EIATTR_KPARAM_INFO
	.align		4
.L_32:
        /*0028*/ 	.byte	0x04, 0x17
        /*002a*/ 	.short	(.L_34 - .L_33)
.L_33:
        /*002c*/ 	.word	0x00000000
        /*0030*/ 	.short	0x0000
        /*0032*/ 	.short	0x0000
        /*0034*/ 	.byte	0x00, 0xf5, 0x21, 0x00


	//----- nvinfo : EIATTR_SPARSE_MMA_MASK
	.align		4
.L_34:
        /*0038*/ 	.byte	0x03, 0x50
        /*003a*/ 	.short	0x0000


	//----- nvinfo : EIATTR_MAXREG_COUNT
	.align		4
        /*003c*/ 	.byte	0x03, 0x1b
        /*003e*/ 	.short	0x00ff


	//----- nvinfo : EIATTR_NUM_BARRIERS
	.align		4
        /*0040*/ 	.byte	0x02, 0x4c
        /*0042*/ 	.byte	0x01
	.zero		1


	//----- nvinfo : EIATTR_MERCURY_ISA_VERSION
	.align		4
        /*0044*/ 	.byte	0x03, 0x5f
        /*0046*/ 	.short	0x0101


	//----- nvinfo : EIATTR_VRC_CTA_INIT_COUNT
	.align		4
        /*0048*/ 	.byte	0x02, 0x4a
	.zero		1
	.zero		1


	//----- nvinfo : EIATTR_EXIT_INSTR_OFFSETS
	.align		4
        /*004c*/ 	.byte	0x04, 0x1c
        /*004e*/ 	.short	(.L_36 - .L_35)


	//   ....[0]....
.L_35:
        /*0050*/ 	.word	0x000002c0


	//----- nvinfo : EIATTR_CBANK_PARAM_SIZE
	.align		4
.L_36:
        /*0054*/ 	.byte	0x03, 0x19
        /*0056*/ 	.short	0x0014


	//----- nvinfo : EIATTR_PARAM_CBANK
	.align		4
        /*0058*/ 	.byte	0x04, 0x0a
        /*005a*/ 	.short	(.L_38 - .L_37)
	.align		4
.L_37:
        /*005c*/ 	.word	index@(.nv.constant0._Z14naiveReductionPfS_j)
        /*0060*/ 	.short	0x0380
        /*0062*/ 	.short	0x0014


	//----- nvinfo : EIATTR_SW_WAR
	.align		4
.L_38:
        /*0064*/ 	.byte	0x04, 0x36
        /*0066*/ 	.short	(.L_40 - .L_39)
.L_39:
        /*0068*/ 	.word	0x00000008
.L_40:


//--------------------- .nv.callgraph             --------------------------
	.section	.nv.callgraph,"",@"SHT_CUDA_CALLGRAPH"
	.align	4
	.sectionentsize	8
	.align		4
        /*0000*/ 	.word	0x00000000
	.align		4
        /*0004*/ 	.word	0xffffffff
	.align		4
        /*0008*/ 	.word	0x00000000
	.align		4
        /*000c*/ 	.word	0xfffffffe
	.align		4
        /*0010*/ 	.word	0x00000000
	.align		4
        /*0014*/ 	.word	0xfffffffd
	.align		4
        /*0018*/ 	.word	0x00000000
	.align		4
        /*001c*/ 	.word	0xfffffffc


//--------------------- .nv.constant4             --------------------------
	.section	.nv.constant4,"a",@progbits
	.align	8
	.align		8
.nv.constant4:
        /*0000*/ 	.dword	warpDistribution


//--------------------- .text._Z18optimizedReductionPfS_j --------------------------
	.section	.text._Z18optimizedReductionPfS_j,"ax",@progbits
	.align	128
        .global         _Z18optimizedReductionPfS_j
        .type           _Z18optimizedReductionPfS_j,@function
        .size           _Z18optimizedReductionPfS_j,(.L_x_4 - _Z18optimizedReductionPfS_j)
        .other          _Z18optimizedReductionPfS_j,@"STO_CUDA_ENTRY STV_DEFAULT"
_Z18optimizedReductionPfS_j:
.text._Z18optimizedReductionPfS_j:
[----:B------:R-:W-:Y:S01]  /*0000*/  LDC R1, c[0x0][0x37c] ;  /* 0x0000df00ff017b82 */ /* 0x000fe20000000800 */
[----:B------:R-:W0:Y:S07]  /*0010*/  S2R R11, SR_TID.X ;  /* 0x00000000000b7919 */ /* 0x000e2e0000002100 */
[----:B------:R-:W1:Y:S01]  /*0020*/  S2UR UR8, SR_CTAID.X ;  /* 0x00000000000879c3 */ /* 0x000e620000002500 */
[----:B------:R-:W2:Y:S01]  /*0030*/  LDCU UR4, c[0x0][0x390] ;  /* 0x00007200ff0477ac */ /* 0x000ea20008000800 */
[----:B------:R-:W-:Y:S01]  /*0040*/  HFMA2 R6, -RZ, RZ, 0, 0 ;  /* 0x00000000ff067431 */ /* 0x000fe200000001ff */
[----:B------:R-:W3:Y:S05]  /*0050*/  LDCU.64 UR6, c[0x0][0x358] ;  /* 0x00006b00ff0677ac */ /* 0x000eea0008000a00 */
[----:B------:R-:W1:Y:S02]  /*0060*/  LDC R10, c[0x0][0x360] ;  /* 0x0000d800ff0a7b82 */ /* 0x000e640000000800 */
[----:B-1----:R-:W-:-:S05]  /*0070*/  IMAD R0, R10, UR8, RZ ;  /* 0x000000080a007c24 */ /* 0x002fca000f8e02ff */
[----:B0-----:R-:W-:Y:S01]  /*0080*/  LEA R7, R0, R11, 0x1 ;  /* 0x0000000b00077211 */ /* 0x001fe200078e08ff */
[----:B------:R-:W-:-:S03]  /*0090*/  IMAD.MOV.U32 R0, RZ, RZ, RZ ;  /* 0x000000ffff007224 */ /* 0x000fc600078e00ff */
[C---:B------:R-:W-:Y:S02]  /*00a0*/  IADD3 R9, PT, PT, R7.reuse, R10, RZ ;  /* 0x0000000a07097210 */ /* 0x040fe40007ffe0ff */
[----:B--2---:R-:W-:Y:S02]  /*00b0*/  ISETP.GT.U32.AND P0, PT, R7, UR4, PT ;  /* 0x0000000407007c0c */ /* 0x004fe4000bf04070 */
[----:B------:R-:W-:-:S11]  /*00c0*/  ISETP.GT.U32.AND P1, PT, R9, UR4, PT ;  /* 0x0000000409007c0c */ /* 0x000fd6000bf24070 */
[----:B------:R-:W0:Y:S08]  /*00d0*/  @!P0 LDC.64 R2, c[0x0][0x388] ;  /* 0x0000e200ff028b82 */ /* 0x000e300000000a00 */
[----:B------:R-:W1:Y:S01]  /*00e0*/  @!P1 LDC.64 R4, c[0x0][0x388] ;  /* 0x0000e200ff049b82 */ /* 0x000e620000000a00 */
[----:B0-----:R-:W-:-:S05]  /*00f0*/  @!P0 IMAD.WIDE.U32 R2, R7, 0x4, R2 ;  /* 0x0000000407028825 */ /* 0x001fca00078e0002 */
[----:B---3--:R-:W2:Y:S01]  /*0100*/  @!P0 LDG.E R0, desc[UR6][R2.64] ;  /* 0x0000000602008981 */ /* 0x008ea2000c1e1900 */
[----:B-1----:R-:W-:-:S05]  /*0110*/  @!P1 IMAD.WIDE.U32 R4, R9, 0x4, R4 ;  /* 0x0000000409049825 */ /* 0x002fca00078e0004 */
[----:B------:R-:W3:Y:S01]  /*0120*/  @!P1 LDG.E R6, desc[UR6][R4.64] ;  /* 0x0000000604069981 */ /* 0x000ee2000c1e1900 */
[----:B------:R-:W0:Y:S01]  /*0130*/  S2UR UR5, SR_CgaCtaId ;  /* 0x00000000000579c3 */ /* 0x000e220000008800 */
[----:B------:R-:W-:Y:S02]  /*0140*/  UMOV UR4, 0x400 ;  /* 0x0000040000047882 */ /* 0x000fe40000000000 */
[----:B0-----:R-:W-:-:S06]  /*0150*/  ULEA UR4, UR5, UR4, 0x18 ;  /* 0x0000000405047291 */ /* 0x001fcc000f8ec0ff */
[----:B------:R-:W-:-:S05]  /*0160*/  LEA R7, R11, UR4, 0x2 ;  /* 0x000000040b077c11 */ /* 0x000fca000f8e10ff */
[----:B------:R-:W-:Y:S01]  /*0170*/  IMAD R9, R10, 0x4, R7 ;  /* 0x000000040a097824 */ /* 0x000fe200078e0207 */
[----:B------:R-:W-:Y:S01]  /*0180*/  MOV R8, R10 ;  /* 0x0000000a00087202 */ /* 0x000fe20000000f00 */
[----:B--2---:R0:W-:Y:S04]  /*0190*/  STS [R7], R0 ;  /* 0x0000000007007388 */ /* 0x0041e80000000800 */
[----:B---3--:R0:W-:Y:S02]  /*01a0*/  STS [R9], R6 ;  /* 0x0000000609007388 */ /* 0x0081e40000000800 */
.L_x_0:
[----:B------:R-:W-:Y:S01]  /*01b0*/  BAR.SYNC.DEFER_BLOCKING 0x0 ;  /* 0x0000000000007b1d */ /* 0x000fe20000010000 */
[----:B------:R-:W-:-:S13]  /*01c0*/  ISETP.GE.U32.AND P0, PT, R11, R8, PT ;  /* 0x000000080b00720c */ /* 0x000fda0003f06070 */
[----:B0-----:R-:W-:Y:S01]  /*01d0*/  @!P0 IMAD R0, R8, 0x4, R7 ;  /* 0x0000000408008824 */ /* 0x001fe200078e0207 */
[----:B------:R-:W-:Y:S05]  /*01e0*/  @!P0 LDS R3, [R7] ;  /* 0x0000000007038984 */ /* 0x000fea0000000800 */
[----:B------:R-:W0:Y:S02]  /*01f0*/  @!P0 LDS R0, [R0] ;  /* 0x0000000000008984 */ /* 0x000e240000000800 */
[----:B0-----:R-:W-:-:S05]  /*0200*/  @!P0 FADD R2, R0, R3 ;  /* 0x0000000300028221 */ /* 0x001fca0000000000 */
[----:B------:R1:W-:Y:S01]  /*0210*/  @!P0 STS [R7], R2 ;  /* 0x0000000207008388 */ /* 0x0003e20000000800 */
[----:B------:R-:W-:Y:S02]  /*0220*/  ISETP.GT.U32.AND P0, PT, R8, 0x1, PT ;  /* 0x000000010800780c */ /* 0x000fe40003f04070 */
[----:B------:R-:W-:-:S11]  /*0230*/  SHF.R.U32.HI R8, RZ, 0x1, R8 ;  /* 0x00000001ff087819 */ /* 0x000fd60000011608 */
[----:B-1----:R-:W-:Y:S05]  /*0240*/  @P0 BRA `(.L_x_0) ;  /* 0xfffffffc00d80947 */ /* 0x002fea000383ffff */
[----:B------:R-:W0:Y:S01]  /*0250*/  LDS R7, [R7] ;  /* 0x0000000007077984 */ /* 0x000e220000000800 */
[----:B------:R-:W1:Y:S01]  /*0260*/  LDC.64 R2, c[0x0][0x380] ;  /* 0x0000e000ff027b82 */ /* 0x000e620000000a00 */
[----:B------:R-:W-:-:S04]  /*0270*/  IMAD R5, R11, R10, UR8 ;  /* 0x000000080b057e24 */ /* 0x000fc8000f8e020a */
[----:B-1----:R-:W-:-:S05]  /*0280*/  IMAD.WIDE.U32 R2, R5, 0x4, R2 ;  /* 0x0000000405027825 */ /* 0x002fca00078e0002 */
[----:B0-----:R-:W-:Y:S01]  /*0290*/  STG.E desc[UR6][R2.64], R7 ;  /* 0x0000000702007986 */ /* 0x001fe2000c101906 */
[----:B------:R-:W-:Y:S05]  /*02a0*/  EXIT ;  /* 0x000000000000794d */ /* 0x000fea0003800000 */
.L_x_1:
[----:B------:R-:W-:-:S00]  /*02b0*/  BRA `(.L_x_1) ;  /* 0xfffffffc00fc7947 */ /* 0x000fc0000383ffff */
[----:B------:R-:W-:-:S00]  /*02c0*/  NOP ;  /* 0x0000000000007918 */ /* 0x000fc00000000000 */
        /* <DEDUP_REMOVED lines=11> */
.L_x_4:


//--------------------- .text._Z14naiveReductionPfS_j --------------------------
	.section	.text._Z14naiveReductionPfS_j,"ax",@progbits
	.align	128
        .global         _Z14naiveReductionPfS_j
        .type           _Z14naiveReductionPfS_j,@function
        .size           _Z14naiveReductionPfS_j,(.L_x_5 - _Z14naiveReductionPfS_j)
        .other          _Z14naiveReductionPfS_j,@"STO_CUDA_ENTRY STV_DEFAULT"
_Z14naiveReductionPfS_j:
.text._Z14naiveReductionPfS_j:
[----:B------:R-:W-:Y:S01]  /*0000*/  LDC R1, c[0x0][0x37c] ;  /* 0x0000df00ff017b82 */ /* 0x000fe20000000800 */
[----:B------:R-:W0:Y:S07]  /*0010*/  S2R R13, SR_TID.X ;  /* 0x00000000000d7919 */ /* 0x000e2e0000002100 */
[----:B------:R-:W1:Y:S01]  /*0020*/  S2UR UR8, SR_CTAID.X ;  /* 0x00000000000879c3 */ /* 0x000e620000002500 */
[----:B------:R-:W2:Y:S01]  /*0030*/  LDCU UR4, c[0x0][0x390] ;  /* 0x00007200ff0477ac */ /* 0x000ea20008000800 */
[----:B------:R-:W-:Y:S01]  /*0040*/  IMAD.MOV.U32 R6, RZ, RZ, RZ ;  /* 0x000000ffff067224 */ /* 0x000fe200078e00ff */
[----:B------:R-:W3:Y:S05]  /*0050*/  LDCU.64 UR6, c[0x0][0x358] ;  /* 0x00006b00ff0677ac */ /* 0x000eea0008000a00 */
[----:B------:R-:W1:Y:S02]  /*0060*/  LDC R10, c[0x0][0x360] ;  /* 0x0000d800ff0a7b82 */ /* 0x000e640000000800 */
[----:B-1----:R-:W-:-:S05]  /*0070*/  IMAD R0, R10, UR8, RZ ;  /* 0x000000080a007c24 */ /* 0x002fca000f8e02ff */
[----:B0-----:R-:W-:Y:S01]  /*0080*/  LEA R7, R0, R13, 0x1 ;  /* 0x0000000d00077211 */ /* 0x001fe200078e08ff */
[----:B------:R-:W-:-:S03]  /*0090*/  HFMA2 R0, -RZ, RZ, 0, 0 ;  /* 0x00000000ff007431 */ /* 0x000fc600000001ff */
[C---:B--2---:R-:W-:Y:S01]  /*00a0*/  ISETP.GT.U32.AND P0, PT, R7.reuse, UR4, PT ;  /* 0x0000000407007c0c */ /* 0x044fe2000bf04070 */
[----:B------:R-:W-:-:S05]  /*00b0*/  IMAD.IADD R9, R7, 0x1, R10 ;  /* 0x0000000107097824 */ /* 0x000fca00078e020a */
[----:B------:R-:W-:-:S07]  /*00c0*/  ISETP.GT.U32.AND P1, PT, R9, UR4, PT ;  /* 0x0000000409007c0c */ /* 0x000fce000bf24070 */
        /* <DEDUP_REMOVED lines=9> */
[----:B------:R-:W-:-:S04]  /*0160*/  LEA R7, R13, UR4, 0x2 ;  /* 0x000000040d077c11 */ /* 0x000fc8000f8e10ff */
[-C--:B------:R-:W-:Y:S01]  /*0170*/  LEA R9, R10, R7.reuse, 0x2 ;  /* 0x000000070a097211 */ /* 0x080fe200078e10ff */
[----:B------:R-:W-:Y:S01]  /*0180*/  IMAD.MOV.U32 R11, RZ, RZ, 0x1 ;  /* 0x00000001ff0b7424 */ /* 0x000fe200078e00ff */
[----:B------:R-:W-:Y:S01]  /*0190*/  LEA R8, R13, R7, 0x2 ;  /* 0x000000070d087211 */ /* 0x000fe200078e10ff */
[----:B--2---:R0:W-:Y:S04]  /*01a0*/  STS [R7], R0 ;  /* 0x0000000007007388 */ /* 0x0041e80000000800 */
[----:B---3--:R0:W-:Y:S02]  /*01b0*/  STS [R9], R6 ;  /* 0x0000000609007388 */ /* 0x0081e40000000800 */
.L_x_2:
[----:B0-----:R-:W-:Y:S01]  /*01c0*/  VIADD R0, R11, 0xffffffff ;  /* 0xffffffff0b007836 */ /* 0x001fe20000000000 */
[----:B------:R-:W-:Y:S04]  /*01d0*/  BAR.SYNC.DEFER_BLOCKING 0x0 ;  /* 0x0000000000007b1d */ /* 0x000fe80000010000 */
[----:B------:R-:W-:-:S13]  /*01e0*/  LOP3.LUT P0, RZ, R0, R13, RZ, 0xc0, !PT ;  /* 0x0000000d00ff7212 */ /* 0x000fda000780c0ff */
[C---:B------:R-:W-:Y:S02]  /*01f0*/  @!P0 LEA R0, R11.reuse, R8, 0x2 ;  /* 0x000000080b008211 */ /* 0x040fe400078e10ff */
[----:B------:R-:W-:Y:S01]  /*0200*/  SHF.L.U32 R11, R11, 0x1, RZ ;  /* 0x000000010b0b7819 */ /* 0x000fe200000006ff */
[----:B------:R-:W-:Y:S04]  /*0210*/  @!P0 LDS R3, [R8] ;  /* 0x0000000008038984 */ /* 0x000fe80000000800 */
[----:B------:R-:W0:Y:S02]  /*0220*/  @!P0 LDS R0, [R0] ;  /* 0x0000000000008984 */ /* 0x000e240000000800 */
[----:B0-----:R-:W-:-:S05]  /*0230*/  @!P0 FADD R3, R0, R3 ;  /* 0x0000000300038221 */ /* 0x001fca0000000000 */
[----:B------:R1:W-:Y:S01]  /*0240*/  @!P0 STS [R8], R3 ;  /* 0x0000000308008388 */ /* 0x0003e20000000800 */
[----:B------:R-:W-:-:S13]  /*0250*/  ISETP.GT.U32.AND P0, PT, R11, R10, PT ;  /* 0x0000000a0b00720c */ /* 0x000fda0003f04070 */
[----:B-1----:R-:W-:Y:S05]  /*0260*/  @!P0 BRA `(.L_x_2) ;  /* 0xfffffffc00d48947 */ /* 0x002fea000383ffff */
[----:B------:R-:W0:Y:S01]  /*0270*/  LDS R7, [R8] ;  /* 0x0000000008077984 */ /* 0x000e220000000800 */
[----:B------:R-:W1:Y:S01]  /*0280*/  LDC.64 R2, c[0x0][0x380] ;  /* 0x0000e000ff027b82 */ /* 0x000e620000000a00 */
[----:B------:R-:W-:-:S04]  /*0290*/  IMAD R5, R13, R10, UR8 ;  /* 0x000000080d057e24 */ /* 0x000fc8000f8e020a */
[----:B-1----:R-:W-:-:S05]  /*02a0*/  IMAD.WIDE.U32 R2, R5, 0x4, R2 ;  /* 0x0000000405027825 */ /* 0x002fca00078e0002 */
[----:B0-----:R-:W-:Y:S01]  /*02b0*/  STG.E desc[UR6][R2.64], R7 ;  /* 0x0000000702007986 */ /* 0x001fe2000c101906 */
[----:B------:R-:W-:Y:S05]  /*02c0*/  EXIT ;  /* 0x000000000000794d */ /* 0x000fea0003800000 */
.L_x_3:
        /* <DEDUP_REMOVED lines=11> */
.L_x_5:


//--------------------- .nv.shared._Z18optimizedReductionPfS_j --------------------------
	.section	.nv.shared._Z18optimizedReductionPfS_j,"aw",@nobits
	.sectionflags	@""
	.align	4
.nv.shared._Z18optimizedReductionPfS_j:
	.zero		5120


//--------------------- .nv.shared.reserved.0     --------------------------
	.section	.nv.shared.reserved.0,"aw",@nobits
	.weak		__nv_reservedSMEM_offset_0_alias
	.size		__nv_reservedSMEM_offset_0_alias, 0, 64
	.other		__nv_reservedSMEM_offset_0_alias,@"STO_CUDA_RESERVED_SHARED STV_DEFAULT"
__nv_reservedSMEM_offset_0_alias:
	.zero		0
	.zero		64


//--------------------- .nv.global                --------------------------
	.section	.nv.global,"aw",@nobits
	.align	4
.nv.global:
	.type		warpDistribution,@object
	.size		warpDistribution,(.L_0 - warpDistribution)
warpDistribution:
	.zero		132
.L_0:


//--------------------- .nv.shared._Z14naiveReductionPfS_j --------------------------
	.section	.nv.shared._Z14naiveReductionPfS_j,"aw",@nobits
	.sectionflags	@""
	.align	4
.nv.shared._Z14naiveReductionPfS_j:
	.zero		5120


//--------------------- .nv.constant0._Z18optimizedReductionPfS_j --------------------------
	.section	.nv.constant0._Z18optimizedReductionPfS_j,"a",@progbits
	.sectionflags	@""
	.align	4
.nv.constant0._Z18optimizedReductionPfS_j:
	.zero		916


//--------------------- .nv.constant0._Z14naiveReductionPfS_j --------------------------
	.section	.nv.constant0._Z14naiveReductionPfS_j,"a",@progbits
	.sectionflags	@""
	.align	4
.nv.constant0._Z14naiveReductionPfS_j:
	.zero		916


//--------------------- SYMBOLS --------------------------

	.type		.nv.reservedSmem.offset0,@object
	.size		.nv.reservedSmem.offset0,0x4
	.type		.nv.reservedSmem.cap,@object
	.size		.nv.reservedSmem.cap,0x4
